//
// Generated by NVIDIA NVVM Compiler
//
// Compiler Build ID: CL-36424714
// Cuda compilation tools, release 13.0, V13.0.88
// Based on NVVM 20.0.0
//

.version 9.0
.target sm_100
.address_size 64

	// .globl	_Z7computePiiS_iS_S_
.extern .func  (.param .b64 func_retval0) malloc
(
	.param .b64 malloc_param_0
)
;
.extern .func  (.param .b32 func_retval0) vprintf
(
	.param .b64 vprintf_param_0,
	.param .b64 vprintf_param_1
)
;
.extern .func free
(
	.param .b64 free_param_0
)
;
.global .align 1 .b8 $str[73] = {80, 114, 111, 99, 101, 115, 115, 32, 119, 105, 116, 104, 32, 105, 100, 61, 37, 100, 32, 99, 111, 109, 112, 117, 116, 101, 115, 32, 97, 114, 114, 97, 121, 91, 37, 100, 93, 58, 10, 32, 32, 116, 101, 109, 112, 95, 118, 97, 114, 32, 61, 32, 37, 100, 32, 37, 100, 32, 37, 100, 10, 32, 32, 115, 117, 109, 32, 61, 32, 37, 100, 10};

.visible .entry _Z7computePiiS_iS_S_(
	.param .u64 .ptr .align 1 _Z7computePiiS_iS_S__param_0,
	.param .u32 _Z7computePiiS_iS_S__param_1,
	.param .u64 .ptr .align 1 _Z7computePiiS_iS_S__param_2,
	.param .u32 _Z7computePiiS_iS_S__param_3,
	.param .u64 .ptr .align 1 _Z7computePiiS_iS_S__param_4,
	.param .u64 .ptr .align 1 _Z7computePiiS_iS_S__param_5
)
{
	.local .align 8 .b8 	__local_depot0[24];
	.reg .b64 	%SP;
	.reg .b64 	%SPL;
	.reg .pred 	%p<30>;
	.reg .b32 	%r<143>;
	.reg .b64 	%rd<56>;

	mov.u64 	%SPL, __local_depot0;
	cvta.local.u64 	%SP, %SPL;
	ld.param.u64 	%rd19, [_Z7computePiiS_iS_S__param_0];
	ld.param.u32 	%r43, [_Z7computePiiS_iS_S__param_1];
	ld.param.u64 	%rd20, [_Z7computePiiS_iS_S__param_2];
	ld.param.u32 	%r44, [_Z7computePiiS_iS_S__param_3];
	ld.param.u64 	%rd21, [_Z7computePiiS_iS_S__param_4];
	ld.param.u64 	%rd22, [_Z7computePiiS_iS_S__param_5];
	cvta.to.global.u64 	%rd1, %rd22;
	cvta.to.global.u64 	%rd2, %rd21;
	cvta.to.global.u64 	%rd3, %rd20;
	mov.u32 	%r45, %ctaid.x;
	mov.u32 	%r1, %ntid.x;
	mov.u32 	%r46, %tid.x;
	mad.lo.s32 	%r2, %r45, %r1, %r46;
	setp.gt.s32 	%p1, %r2, 9;
	@%p1 bra 	$L__BB0_38;
	add.u64 	%rd4, %SPL, 0;
	mul.wide.s32 	%rd5, %r44, 4;
	and.b32  	%r3, %r44, 15;
	add.s32 	%r4, %r3, -1;
	and.b32  	%r5, %r44, 7;
	add.s32 	%r6, %r5, -1;
	and.b32  	%r7, %r44, 2147483632;
	and.b32  	%r8, %r44, 3;
	neg.s32 	%r9, %r7;
	mov.u32 	%r47, %nctaid.x;
	mul.lo.s32 	%r10, %r47, %r1;
	cvta.to.global.u64 	%rd6, %rd19;
	mov.u32 	%r126, %r2;
$L__BB0_2:
	mul.lo.s32 	%r12, %r126, %r44;
	mul.wide.s32 	%rd24, %r12, 4;
	add.s64 	%rd7, %rd3, %rd24;
	ld.global.u32 	%r48, [%rd7];
	setp.eq.s32 	%p2, %r48, 0;
	@%p2 bra 	$L__BB0_38;
	setp.lt.s32 	%p3, %r44, 1;
	{ // callseq 0, 0
	.param .b64 param0;
	st.param.b64 	[param0], %rd5;
	.param .b64 retval0;
	call.uni (retval0), 
	malloc, 
	(
	param0
	);
	ld.param.b64 	%rd25, [retval0];
	} // callseq 0
	mov.b32 	%r137, 0;
	@%p3 bra 	$L__BB0_22;
	setp.lt.u32 	%p4, %r44, 16;
	mov.b32 	%r129, 0;
	@%p4 bra 	$L__BB0_7;
	mul.wide.s32 	%rd26, %r12, 4;
	add.s64 	%rd27, %rd3, %rd26;
	add.s64 	%rd55, %rd27, 32;
	add.s64 	%rd54, %rd25, 32;
	mov.u32 	%r127, %r9;
$L__BB0_6:
	.pragma "nounroll";
	ld.global.u32 	%r51, [%rd55+-32];
	st.u32 	[%rd54+-32], %r51;
	ld.global.u32 	%r52, [%rd55+-28];
	st.u32 	[%rd54+-28], %r52;
	ld.global.u32 	%r53, [%rd55+-24];
	st.u32 	[%rd54+-24], %r53;
	ld.global.u32 	%r54, [%rd55+-20];
	st.u32 	[%rd54+-20], %r54;
	ld.global.u32 	%r55, [%rd55+-16];
	st.u32 	[%rd54+-16], %r55;
	ld.global.u32 	%r56, [%rd55+-12];
	st.u32 	[%rd54+-12], %r56;
	ld.global.u32 	%r57, [%rd55+-8];
	st.u32 	[%rd54+-8], %r57;
	ld.global.u32 	%r58, [%rd55+-4];
	st.u32 	[%rd54+-4], %r58;
	ld.global.u32 	%r59, [%rd55];
	st.u32 	[%rd54], %r59;
	ld.global.u32 	%r60, [%rd55+4];
	st.u32 	[%rd54+4], %r60;
	ld.global.u32 	%r61, [%rd55+8];
	st.u32 	[%rd54+8], %r61;
	ld.global.u32 	%r62, [%rd55+12];
	st.u32 	[%rd54+12], %r62;
	ld.global.u32 	%r63, [%rd55+16];
	st.u32 	[%rd54+16], %r63;
	ld.global.u32 	%r64, [%rd55+20];
	st.u32 	[%rd54+20], %r64;
	ld.global.u32 	%r65, [%rd55+24];
	st.u32 	[%rd54+24], %r65;
	ld.global.u32 	%r66, [%rd55+28];
	st.u32 	[%rd54+28], %r66;
	add.s32 	%r127, %r127, 16;
	add.s64 	%rd55, %rd55, 64;
	add.s64 	%rd54, %rd54, 64;
	setp.ne.s32 	%p5, %r127, 0;
	mov.u32 	%r129, %r7;
	@%p5 bra 	$L__BB0_6;
$L__BB0_7:
	setp.eq.s32 	%p6, %r3, 0;
	@%p6 bra 	$L__BB0_17;
	setp.lt.u32 	%p7, %r4, 7;
	@%p7 bra 	$L__BB0_10;
	mul.wide.u32 	%rd28, %r129, 4;
	add.s64 	%rd29, %rd7, %rd28;
	ld.global.u32 	%r67, [%rd29];
	add.s64 	%rd30, %rd25, %rd28;
	st.u32 	[%rd30], %r67;
	ld.global.u32 	%r68, [%rd29+4];
	st.u32 	[%rd30+4], %r68;
	ld.global.u32 	%r69, [%rd29+8];
	st.u32 	[%rd30+8], %r69;
	ld.global.u32 	%r70, [%rd29+12];
	st.u32 	[%rd30+12], %r70;
	ld.global.u32 	%r71, [%rd29+16];
	st.u32 	[%rd30+16], %r71;
	ld.global.u32 	%r72, [%rd29+20];
	st.u32 	[%rd30+20], %r72;
	ld.global.u32 	%r73, [%rd29+24];
	st.u32 	[%rd30+24], %r73;
	ld.global.u32 	%r74, [%rd29+28];
	st.u32 	[%rd30+28], %r74;
	add.s32 	%r129, %r129, 8;
$L__BB0_10:
	setp.eq.s32 	%p8, %r5, 0;
	@%p8 bra 	$L__BB0_17;
	setp.lt.u32 	%p9, %r6, 3;
	@%p9 bra 	$L__BB0_13;
	mul.wide.u32 	%rd31, %r129, 4;
	add.s64 	%rd32, %rd7, %rd31;
	ld.global.u32 	%r75, [%rd32];
	add.s64 	%rd33, %rd25, %rd31;
	st.u32 	[%rd33], %r75;
	ld.global.u32 	%r76, [%rd32+4];
	st.u32 	[%rd33+4], %r76;
	ld.global.u32 	%r77, [%rd32+8];
	st.u32 	[%rd33+8], %r77;
	ld.global.u32 	%r78, [%rd32+12];
	st.u32 	[%rd33+12], %r78;
	add.s32 	%r129, %r129, 4;
$L__BB0_13:
	setp.eq.s32 	%p10, %r8, 0;
	@%p10 bra 	$L__BB0_17;
	setp.eq.s32 	%p11, %r8, 1;
	mul.wide.u32 	%rd34, %r129, 4;
	add.s64 	%rd15, %rd7, %rd34;
	ld.global.u32 	%r79, [%rd15];
	add.s64 	%rd16, %rd25, %rd34;
	st.u32 	[%rd16], %r79;
	@%p11 bra 	$L__BB0_17;
	setp.eq.s32 	%p12, %r8, 2;
	ld.global.u32 	%r80, [%rd15+4];
	st.u32 	[%rd16+4], %r80;
	@%p12 bra 	$L__BB0_17;
	ld.global.u32 	%r81, [%rd15+8];
	st.u32 	[%rd16+8], %r81;
$L__BB0_17:
	ld.u32 	%r20, [%rd25];
	mov.b32 	%r132, 0;
	mov.u32 	%r131, %r20;
	mov.u32 	%r137, %r132;
$L__BB0_18:
	setp.gt.s32 	%p13, %r20, %r131;
	@%p13 bra 	$L__BB0_21;
	add.s32 	%r84, %r131, -1;
	mad.lo.s32 	%r24, %r84, %r43, -1;
	mov.b32 	%r135, 0;
	mov.u32 	%r134, %r20;
$L__BB0_20:
	add.s32 	%r85, %r24, %r134;
	mul.wide.s32 	%rd35, %r85, 4;
	add.s64 	%rd36, %rd6, %rd35;
	ld.global.u32 	%r86, [%rd36];
	add.s32 	%r137, %r86, %r137;
	add.s32 	%r29, %r135, 1;
	mul.wide.u32 	%rd37, %r135, 4;
	add.s64 	%rd38, %rd25, %rd37;
	ld.u32 	%r134, [%rd38+4];
	setp.le.s32 	%p14, %r134, %r131;
	setp.lt.s32 	%p15, %r29, %r44;
	and.pred  	%p16, %p15, %p14;
	mov.u32 	%r135, %r29;
	@%p16 bra 	$L__BB0_20;
$L__BB0_21:
	add.s32 	%r32, %r132, 1;
	mul.wide.u32 	%rd39, %r132, 4;
	add.s64 	%rd40, %rd25, %rd39;
	ld.u32 	%r131, [%rd40+4];
	setp.ne.s32 	%p17, %r32, %r44;
	mov.u32 	%r132, %r32;
	@%p17 bra 	$L__BB0_18;
$L__BB0_22:
	ld.global.u32 	%r87, [%rd2];
	setp.ge.s32 	%p18, %r137, %r87;
	@%p18 bra 	$L__BB0_37;
	st.global.u32 	[%rd2], %r137;
	@%p3 bra 	$L__BB0_37;
	setp.lt.u32 	%p20, %r44, 16;
	mov.b32 	%r141, 0;
	@%p20 bra 	$L__BB0_27;
	mov.b32 	%r139, 0;
$L__BB0_26:
	.pragma "nounroll";
	mul.wide.u32 	%rd41, %r139, 4;
	add.s64 	%rd42, %rd25, %rd41;
	ld.u32 	%r90, [%rd42];
	add.s64 	%rd43, %rd1, %rd41;
	st.global.u32 	[%rd43], %r90;
	ld.u32 	%r91, [%rd42+4];
	st.global.u32 	[%rd43+4], %r91;
	ld.u32 	%r92, [%rd42+8];
	st.global.u32 	[%rd43+8], %r92;
	ld.u32 	%r93, [%rd42+12];
	st.global.u32 	[%rd43+12], %r93;
	ld.u32 	%r94, [%rd42+16];
	st.global.u32 	[%rd43+16], %r94;
	ld.u32 	%r95, [%rd42+20];
	st.global.u32 	[%rd43+20], %r95;
	ld.u32 	%r96, [%rd42+24];
	st.global.u32 	[%rd43+24], %r96;
	ld.u32 	%r97, [%rd42+28];
	st.global.u32 	[%rd43+28], %r97;
	ld.u32 	%r98, [%rd42+32];
	st.global.u32 	[%rd43+32], %r98;
	ld.u32 	%r99, [%rd42+36];
	st.global.u32 	[%rd43+36], %r99;
	ld.u32 	%r100, [%rd42+40];
	st.global.u32 	[%rd43+40], %r100;
	ld.u32 	%r101, [%rd42+44];
	st.global.u32 	[%rd43+44], %r101;
	ld.u32 	%r102, [%rd42+48];
	st.global.u32 	[%rd43+48], %r102;
	ld.u32 	%r103, [%rd42+52];
	st.global.u32 	[%rd43+52], %r103;
	ld.u32 	%r104, [%rd42+56];
	st.global.u32 	[%rd43+56], %r104;
	ld.u32 	%r105, [%rd42+60];
	st.global.u32 	[%rd43+60], %r105;
	add.s32 	%r139, %r139, 16;
	setp.ne.s32 	%p21, %r139, %r7;
	mov.u32 	%r141, %r7;
	@%p21 bra 	$L__BB0_26;
$L__BB0_27:
	setp.eq.s32 	%p22, %r3, 0;
	@%p22 bra 	$L__BB0_37;
	setp.lt.u32 	%p23, %r4, 7;
	@%p23 bra 	$L__BB0_30;
	mul.wide.u32 	%rd44, %r141, 4;
	add.s64 	%rd45, %rd25, %rd44;
	ld.u32 	%r106, [%rd45];
	add.s64 	%rd46, %rd1, %rd44;
	st.global.u32 	[%rd46], %r106;
	ld.u32 	%r107, [%rd45+4];
	st.global.u32 	[%rd46+4], %r107;
	ld.u32 	%r108, [%rd45+8];
	st.global.u32 	[%rd46+8], %r108;
	ld.u32 	%r109, [%rd45+12];
	st.global.u32 	[%rd46+12], %r109;
	ld.u32 	%r110, [%rd45+16];
	st.global.u32 	[%rd46+16], %r110;
	ld.u32 	%r111, [%rd45+20];
	st.global.u32 	[%rd46+20], %r111;
	ld.u32 	%r112, [%rd45+24];
	st.global.u32 	[%rd46+24], %r112;
	ld.u32 	%r113, [%rd45+28];
	st.global.u32 	[%rd46+28], %r113;
	add.s32 	%r141, %r141, 8;
$L__BB0_30:
	setp.eq.s32 	%p24, %r5, 0;
	@%p24 bra 	$L__BB0_37;
	setp.lt.u32 	%p25, %r6, 3;
	@%p25 bra 	$L__BB0_33;
	mul.wide.u32 	%rd47, %r141, 4;
	add.s64 	%rd48, %rd25, %rd47;
	ld.u32 	%r114, [%rd48];
	add.s64 	%rd49, %rd1, %rd47;
	st.global.u32 	[%rd49], %r114;
	ld.u32 	%r115, [%rd48+4];
	st.global.u32 	[%rd49+4], %r115;
	ld.u32 	%r116, [%rd48+8];
	st.global.u32 	[%rd49+8], %r116;
	ld.u32 	%r117, [%rd48+12];
	st.global.u32 	[%rd49+12], %r117;
	add.s32 	%r141, %r141, 4;
$L__BB0_33:
	setp.eq.s32 	%p26, %r8, 0;
	@%p26 bra 	$L__BB0_37;
	setp.eq.s32 	%p27, %r8, 1;
	mul.wide.u32 	%rd50, %r141, 4;
	add.s64 	%rd17, %rd25, %rd50;
	ld.u32 	%r118, [%rd17];
	add.s64 	%rd18, %rd1, %rd50;
	st.global.u32 	[%rd18], %r118;
	@%p27 bra 	$L__BB0_37;
	setp.eq.s32 	%p28, %r8, 2;
	ld.u32 	%r119, [%rd17+4];
	st.global.u32 	[%rd18+4], %r119;
	@%p28 bra 	$L__BB0_37;
	ld.u32 	%r120, [%rd17+8];
	st.global.u32 	[%rd18+8], %r120;
$L__BB0_37:
	ld.global.u32 	%r121, [%rd7];
	ld.global.u32 	%r122, [%rd7+4];
	ld.global.u32 	%r123, [%rd7+8];
	st.local.v2.u32 	[%rd4], {%r2, %r126};
	st.local.v2.u32 	[%rd4+8], {%r121, %r122};
	st.local.v2.u32 	[%rd4+16], {%r123, %r137};
	mov.u64 	%rd51, $str;
	cvta.global.u64 	%rd52, %rd51;
	add.u64 	%rd53, %SP, 0;
	{ // callseq 1, 0
	.param .b64 param0;
	st.param.b64 	[param0], %rd52;
	.param .b64 param1;
	st.param.b64 	[param1], %rd53;
	.param .b32 retval0;
	call.uni (retval0), 
	vprintf, 
	(
	param0, 
	param1
	);
	ld.param.b32 	%r124, [retval0];
	} // callseq 1
	{ // callseq 2, 0
	.param .b64 param0;
	st.param.b64 	[param0], %rd25;
	call.uni 
	free, 
	(
	param0
	);
	} // callseq 2
	add.s32 	%r126, %r126, %r10;
	setp.lt.s32 	%p29, %r126, 10;
	@%p29 bra 	$L__BB0_2;
$L__BB0_38:
	ret;

}


// ===== COMPILED SASS (sm_100) =====

	.target	sm_100

	.elftype	@"ET_EXEC"


//--------------------- .note.nv.tkinfo           --------------------------
	.section	.note.nv.tkinfo,"",@"SHT_NOTE"
	.sectionflags	@"SHF_NOTE_NV_TKINFO"
	.tkinfo
        /*0018*/ 	.word	0x00000002
        /*0030*/ 	.string	""
        /*0030*/ 	.string	"ptxas"
        /*0030*/ 	.string	"Cuda compilation tools, release 13.0, V13.0.88"
        /*0030*/ 	.string	"Build cuda_13.0.r13.0/compiler.36424714_0"
        /*0030*/ 	.string	"-arch sm_100 -m 64 "



//--------------------- .note.nv.cuinfo           --------------------------
	.section	.note.nv.cuinfo,"",@"SHT_NOTE"
	.sectionflags	@"SHF_NOTE_NV_CUINFO"
        /*0018*/ 	.short	0x0002
        /*001a*/ 	.short	0x0064
        /*001c*/ 	.short	0x0082
	.zero		2


//--------------------- .nv.info                  --------------------------
	.section	.nv.info,"",@"SHT_CUDA_INFO"
	.align	4


	//----- nvinfo : EIATTR_REGCOUNT
	.align		4
        /*0000*/ 	.byte	0x04, 0x2f
        /*0002*/ 	.short	(.L_2 - .L_1)
	.align		4
.L_1:
        /*0004*/ 	.word	index@(_Z7computePiiS_iS_S_)
        /*0008*/ 	.word	0x00000020


	//----- nvinfo : EIATTR_FRAME_SIZE
	.align		4
.L_2:
        /*000c*/ 	.byte	0x04, 0x11
        /*000e*/ 	.short	(.L_4 - .L_3)
	.align		4
.L_3:
        /*0010*/ 	.word	index@(_Z7computePiiS_iS_S_)
        /*0014*/ 	.word	0x00000018


	//----- nvinfo : EIATTR_MIN_STACK_SIZE
	.align		4
.L_4:
        /*0018*/ 	.byte	0x04, 0x12
        /*001a*/ 	.short	(.L_6 - .L_5)
	.align		4
.L_5:
        /*001c*/ 	.word	index@(_Z7computePiiS_iS_S_)
        /*0020*/ 	.word	0x00000018
.L_6:


//--------------------- .nv.compat                --------------------------
	.section	.nv.compat,"",@"SHT_CUDA_COMPAT_INFO"
	.align	4
        /*0000*/ 	.byte	0x02, 0x09, 0x00, 0x00, 0x02, 0x02, 0x01, 0x00, 0x02, 0x05, 0x05, 0x00, 0x03, 0x07, 0x01, 0x01
        /*0010*/ 	.byte	0x02, 0x03, 0x00, 0x00, 0x02, 0x06, 0x01, 0x00, 0x04, 0x0b, 0x08, 0x00, 0x09, 0x00, 0x00, 0x00
        /*0020*/ 	.byte	0x00, 0x00, 0x00, 0x00


//--------------------- .nv.info._Z7computePiiS_iS_S_ --------------------------
	.section	.nv.info._Z7computePiiS_iS_S_,"",@"SHT_CUDA_INFO"
	.sectionflags	@""
	.align	4


	//----- nvinfo : EIATTR_CUDA_API_VERSION
	.align		4
        /*0000*/ 	.byte	0x04, 0x37
        /*0002*/ 	.short	(.L_8 - .L_7)
.L_7:
        /*0004*/ 	.word	0x00000082


	//----- nvinfo : EIATTR_KPARAM_INFO
	.align		4
.L_8:
        /*0008*/ 	.byte	0x04, 0x17
        /*000a*/ 	.short	(.L_10 - .L_9)
.L_9:
        /*000c*/ 	.word	0x00000000
        /*0010*/ 	.short	0x0005
        /*0012*/ 	.short	0x0028
        /*0014*/ 	.byte	0x00, 0xf5, 0x21, 0x00


	//----- nvinfo : EIATTR_KPARAM_INFO
	.align		4
.L_10:
        /*0018*/ 	.byte	0x04, 0x17
        /*001a*/ 	.short	(.L_12 - .L_11)
.L_11:
        /*001c*/ 	.word	0x00000000
        /*0020*/ 	.short	0x0004
        /*0022*/ 	.short	0x0020
        /*0024*/ 	.byte	0x00, 0xf5, 0x21, 0x00


	//----- nvinfo : EIATTR_KPARAM_INFO
	.align		4
.L_12:
        /*0028*/ 	.byte	0x04, 0x17
        /*002a*/ 	.short	(.L_14 - .L_13)
.L_13:
        /*002c*/ 	.word	0x00000000
        /*0030*/ 	.short	0x0003
        /*0032*/ 	.short	0x0018
        /*0034*/ 	.byte	0x00, 0xf0, 0x11, 0x00


	//----- nvinfo : EIATTR_KPARAM_INFO
	.align		4
.L_14:
        /*0038*/ 	.byte	0x04, 0x17
        /*003a*/ 	.short	(.L_16 - .L_15)
.L_15:
        /*003c*/ 	.word	0x00000000
        /*0040*/ 	.short	0x0002
        /*0042*/ 	.short	0x0010
        /*0044*/ 	.byte	0x00, 0xf5, 0x21, 0x00


	//----- nvinfo : EIATTR_KPARAM_INFO
	.align		4
.L_16:
        /*0048*/ 	.byte	0x04, 0x17
        /*004a*/ 	.short	(.L_18 - .L_17)
.L_17:
        /*004c*/ 	.word	0x00000000
        /*0050*/ 	.short	0x0001
        /*0052*/ 	.short	0x0008
        /*0054*/ 	.byte	0x00, 0xf0, 0x11, 0x00


	//----- nvinfo : EIATTR_KPARAM_INFO
	.align		4
.L_18:
        /*0058*/ 	.byte	0x04, 0x17
        /*005a*/ 	.short	(.L_20 - .L_19)
.L_19:
        /*005c*/ 	.word	0x00000000
        /*0060*/ 	.short	0x0000
        /*0062*/ 	.short	0x0000
        /*0064*/ 	.byte	0x00, 0xf5, 0x21, 0x00


	//----- nvinfo : EIATTR_SPARSE_MMA_MASK
	.align		4
.L_20:
        /*0068*/ 	.byte	0x03, 0x50
        /*006a*/ 	.short	0x0000


	//----- nvinfo : EIATTR_MAXREG_COUNT
	.align		4
        /*006c*/ 	.byte	0x03, 0x1b
        /*006e*/ 	.short	0x00ff


	//----- nvinfo : EIATTR_EXTERNS
	.align		4
        /*0070*/ 	.byte	0x04, 0x0f
        /*0072*/ 	.short	(.L_22 - .L_21)


	//   ....[0]....
	.align		4
.L_21:
        /*0074*/ 	.word	index@(malloc)


	//   ....[1]....
	.align		4
        /*0078*/ 	.word	index@(vprintf)


	//   ....[2]....
	.align		4
        /*007c*/ 	.word	index@(free)


	//----- nvinfo : EIATTR_MERCURY_ISA_VERSION
	.align		4
.L_22:
        /*0080*/ 	.byte	0x03, 0x5f
        /*0082*/ 	.short	0x0101


	//----- nvinfo : EIATTR_VRC_CTA_INIT_COUNT
	.align		4
        /*0084*/ 	.byte	0x02, 0x4a
	.zero		1
	.zero		1


	//----- nvinfo : EIATTR_SYSCALL_OFFSETS
	.align		4
        /*0088*/ 	.byte	0x04, 0x46
        /*008a*/ 	.short	(.L_24 - .L_23)


	//   ....[0]....
.L_23:
        /*008c*/ 	.word	0x000002a0


	//   ....[1]....
        /*0090*/ 	.word	0x000013d0


	//   ....[2]....
        /*0094*/ 	.word	0x00001430


	//----- nvinfo : EIATTR_EXIT_INSTR_OFFSETS
	.align		4
.L_24:
        /*0098*/ 	.byte	0x04, 0x1c
        /*009a*/ 	.short	(.L_26 - .L_25)


	//   ....[0]....
.L_25:
        /*009c*/ 	.word	0x000000d0


	//   ....[1]....
        /*00a0*/ 	.word	0x000001d0


	//   ....[2]....
        /*00a4*/ 	.word	0x00001470


	//----- nvinfo : EIATTR_CRS_STACK_SIZE
	.align		4
.L_26:
        /*00a8*/ 	.byte	0x04, 0x1e
        /*00aa*/ 	.short	(.L_28 - .L_27)
.L_27:
        /*00ac*/ 	.word	0x00000000


	//----- nvinfo : EIATTR_CBANK_PARAM_SIZE
	.align		4
.L_28:
        /*00b0*/ 	.byte	0x03, 0x19
        /*00b2*/ 	.short	0x0030


	//----- nvinfo : EIATTR_PARAM_CBANK
	.align		4
        /*00b4*/ 	.byte	0x04, 0x0a
        /*00b6*/ 	.short	(.L_30 - .L_29)
	.align		4
.L_29:
        /*00b8*/ 	.word	index@(.nv.constant0._Z7computePiiS_iS_S_)
        /*00bc*/ 	.short	0x0380
        /*00be*/ 	.short	0x0030


	//----- nvinfo : EIATTR_SW_WAR
	.align		4
.L_30:
        /*00c0*/ 	.byte	0x04, 0x36
        /*00c2*/ 	.short	(.L_32 - .L_31)
.L_31:
        /*00c4*/ 	.word	0x00000008
.L_32:


//--------------------- .nv.callgraph             --------------------------
	.section	.nv.callgraph,"",@"SHT_CUDA_CALLGRAPH"
	.align	4
	.sectionentsize	8
	.align		4
        /*0000*/ 	.word	0x00000000
	.align		4
        /*0004*/ 	.word	0xffffffff
	.align		4
        /*0008*/ 	.word	index@(_Z7computePiiS_iS_S_)
	.align		4
        /*000c*/ 	.word	index@(free)
	.align		4
        /*0010*/ 	.word	index@(_Z7computePiiS_iS_S_)
	.align		4
        /*0014*/ 	.word	index@(vprintf)
	.align		4
        /*0018*/ 	.word	index@(_Z7computePiiS_iS_S_)
	.align		4
        /*001c*/ 	.word	index@(malloc)
	.align		4
        /*0020*/ 	.word	0x00000000
	.align		4
        /*0024*/ 	.word	0xfffffffe
	.align		4
        /*0028*/ 	.word	0x00000000
	.align		4
        /*002c*/ 	.word	0xfffffffd
	.align		4
        /*0030*/ 	.word	0x00000000
	.align		4
        /*0034*/ 	.word	0xfffffffc


//--------------------- .nv.constant4             --------------------------
	.section	.nv.constant4,"a",@progbits
	.align	8
	.align		8
.nv.constant4:
        /*0000*/ 	.dword	malloc
	.align		8
        /*0008*/ 	.dword	vprintf
	.align		8
        /*0010*/ 	.dword	free
	.align		8
        /*0018*/ 	.dword	$str


//--------------------- .text._Z7computePiiS_iS_S_ --------------------------
	.section	.text._Z7computePiiS_iS_S_,"ax",@progbits
	.align	128
        .global         _Z7computePiiS_iS_S_
        .type           _Z7computePiiS_iS_S_,@function
        .size           _Z7computePiiS_iS_S_,(.L_x_23 - _Z7computePiiS_iS_S_)
        .other          _Z7computePiiS_iS_S_,@"STO_CUDA_ENTRY STV_DEFAULT"
_Z7computePiiS_iS_S_:
.text._Z7computePiiS_iS_S_:
[----:B------:R-:W0:Y:S01]  /*0000*/  LDC R1, c[0x0][0x37c] ;  /* 0x0000df00ff017b82 */ /* 0x000e220000000800 */
[----:B------:R-:W1:Y:S01]  /*0010*/  S2R R22, SR_TID.X ;  /* 0x0000000000167919 */ /* 0x000e620000002100 */
[----:B------:R-:W2:Y:S06]  /*0020*/  LDCU UR5, c[0x0][0x2fc] ;  /* 0x00005f80ff0577ac */ /* 0x000eac0008000800 */
[----:B------:R-:W1:Y:S01]  /*0030*/  S2UR UR6, SR_CTAID.X ;  /* 0x00000000000679c3 */ /* 0x000e620000002500 */
[----:B0-----:R-:W-:Y:S01]  /*0040*/  VIADD R1, R1, 0xffffffe8 ;  /* 0xffffffe801017836 */ /* 0x001fe20000000000 */
[----:B------:R-:W0:Y:S04]  /*0050*/  LDCU UR39, c[0x0][0x360] ;  /* 0x00006c00ff2777ac */ /* 0x000e280008000800 */
[----:B------:R-:W-:Y:S01]  /*0060*/  R2UR UR40, R1 ;  /* 0x00000000012872ca */ /* 0x000fe200000e0000 */
[----:B------:R-:W3:Y:S01]  /*0070*/  LDCU UR4, c[0x0][0x2f8] ;  /* 0x00005f00ff0477ac */ /* 0x000ee20008000800 */
[----:B------:R-:W1:Y:S11]  /*0080*/  LDC R3, c[0x0][0x360] ;  /* 0x0000d800ff037b82 */ /* 0x000e760000000800 */
[----:B---3--:R-:W-:-:S04]  /*0090*/  UIADD3 UR40, UP0, UPT, UR40, UR4, URZ ;  /* 0x0000000428287290 */ /* 0x008fc8000ff1e0ff */
[----:B--2---:R-:W-:Y:S01]  /*00a0*/  UIADD3.X UR41, UPT, UPT, URZ, UR5, URZ, UP0, !UPT ;  /* 0x00000005ff297290 */ /* 0x004fe200087fe4ff */
[----:B-1----:R-:W-:-:S05]  /*00b0*/  IMAD R22, R3, UR6, R22 ;  /* 0x0000000603167c24 */ /* 0x002fca000f8e0216 */
[----:B------:R-:W-:-:S13]  /*00c0*/  ISETP.GT.AND P0, PT, R22, 0x9, PT ;  /* 0x000000091600780c */ /* 0x000fda0003f04270 */
[----:B0-----:R-:W-:Y:S05]  /*00d0*/  @P0 EXIT ;  /* 0x000000000000094d */ /* 0x001fea0003800000 */
[----:B------:R-:W0:Y:S01]  /*00e0*/  LDCU UR38, c[0x0][0x398] ;  /* 0x00007300ff2677ac */ /* 0x000e220008000800 */
[----:B------:R-:W-:Y:S01]  /*00f0*/  IMAD.MOV.U32 R23, RZ, RZ, R22 ;  /* 0x000000ffff177224 */ /* 0x000fe200078e0016 */
[----:B------:R-:W1:Y:S01]  /*0100*/  LDCU UR4, c[0x0][0x370] ;  /* 0x00006e00ff0477ac */ /* 0x000e620008000800 */
[----:B------:R-:W2:Y:S01]  /*0110*/  LDCU.64 UR36, c[0x0][0x358] ;  /* 0x00006b00ff2477ac */ /* 0x000ea20008000a00 */
[----:B0-----:R-:W-:Y:S02]  /*0120*/  ULOP3.LUT UR42, UR38, 0xf, URZ, 0xc0, !UPT ;  /* 0x0000000f262a7892 */ /* 0x001fe4000f8ec0ff */
[----:B------:R-:W-:Y:S02]  /*0130*/  ULOP3.LUT UR43, UR38, 0x7, URZ, 0xc0, !UPT ;  /* 0x00000007262b7892 */ /* 0x000fe4000f8ec0ff */
[----:B------:R-:W-:Y:S02]  /*0140*/  ULOP3.LUT UR44, UR38, 0x7ffffff0, URZ, 0xc0, !UPT ;  /* 0x7ffffff0262c7892 */ /* 0x000fe4000f8ec0ff */
[----:B------:R-:W-:-:S02]  /*0150*/  ULOP3.LUT UR38, UR38, 0x3, URZ, 0xc0, !UPT ;  /* 0x0000000326267892 */ /* 0x000fc4000f8ec0ff */
[----:B-12---:R-:W-:-:S12]  /*0160*/  UIMAD UR39, UR39, UR4, URZ ;  /* 0x00000004272772a4 */ /* 0x006fd8000f8e02ff */
.L_x_21:
[----:B------:R-:W0:Y:S08]  /*0170*/  LDC R24, c[0x0][0x398] ;  /* 0x0000e600ff187b82 */ /* 0x000e300000000800 */
[----:B------:R-:W1:Y:S01]  /*0180*/  LDC.64 R18, c[0x0][0x390] ;  /* 0x0000e400ff127b82 */ /* 0x000e620000000a00 */
[----:B0-----:R-:W-:-:S04]  /*0190*/  IMAD R3, R23, R24, RZ ;  /* 0x0000001817037224 */ /* 0x001fc800078e02ff */
[----:B-1----:R-:W-:-:S05]  /*01a0*/  IMAD.WIDE R18, R3, 0x4, R18 ;  /* 0x0000000403127825 */ /* 0x002fca00078e0212 */
[----:B------:R-:W2:Y:S02]  /*01b0*/  LDG.E R0, desc[UR36][R18.64] ;  /* 0x0000002412007981 */ /* 0x000ea4000c1e1900 */
[----:B--2---:R-:W-:-:S13]  /*01c0*/  ISETP.NE.AND P0, PT, R0, RZ, PT ;  /* 0x000000ff0000720c */ /* 0x004fda0003f05270 */
[----:B------:R-:W-:Y:S05]  /*01d0*/  @!P0 EXIT ;  /* 0x000000000000894d */ /* 0x000fea0003800000 */
[----:B------:R-:W0:Y:S01]  /*01e0*/  LDCU UR4, c[0x0][0x398] ;  /* 0x00007300ff0477ac */ /* 0x000e220008000800 */
[----:B------:R-:W-:Y:S02]  /*01f0*/  MOV R0, 0x0 ;  /* 0x0000000000007802 */ /* 0x000fe40000000f00 */
[----:B------:R-:W-:Y:S02]  /*0200*/  ISETP.GE.AND P0, PT, R24, 0x1, PT ;  /* 0x000000011800780c */ /* 0x000fe40003f06270 */
[----:B------:R1:W2:Y:S02]  /*0210*/  LDC.64 R2, c[0x4][R0] ;  /* 0x0100000000027b82 */ /* 0x0002a40000000a00 */
[----:B-1----:R-:W-:Y:S01]  /*0220*/  P2R R0, PR, RZ, 0x1 ;  /* 0x00000001ff007803 */ /* 0x002fe20000000000 */
[----:B0-----:R-:W-:-:S06]  /*0230*/  UIMAD.WIDE UR4, UR4, 0x4, URZ ;  /* 0x00000004040478a5 */ /* 0x001fcc000f8e02ff */
[----:B------:R-:W-:Y:S01]  /*0240*/  MOV R7, UR5 ;  /* 0x0000000500077c02 */ /* 0x000fe20008000f00 */
[----:B------:R-:W-:Y:S01]  /*0250*/  IMAD.U32 R5, RZ, RZ, UR5 ;  /* 0x00000005ff057e24 */ /* 0x000fe2000f8e00ff */
[----:B------:R-:W-:Y:S01]  /*0260*/  MOV R4, UR4 ;  /* 0x0000000400047c02 */ /* 0x000fe20008000f00 */
[----:B------:R-:W-:Y:S02]  /*0270*/  IMAD.U32 R6, RZ, RZ, UR4 ;  /* 0x00000004ff067e24 */ /* 0x000fe4000f8e00ff */
[----:B------:R-:W-:-:S07]  /*0280*/  IMAD.MOV.U32 R5, RZ, RZ, R7 ;  /* 0x000000ffff057224 */ /* 0x000fce00078e0007 */
[----:B------:R-:W-:-:S07]  /*0290*/  LEPC R20, `(.L_x_0) ;  /* 0x000000001014794e */ /* 0x000fce0000000000 */
[----:B--2---:R-:W-:Y:S05]  /*02a0*/  CALL.ABS.NOINC R2 ;  /* 0x0000000002007343 */ /* 0x004fea0003c00000 */
.L_x_0:
[----:B------:R-:W-:Y:S01]  /*02b0*/  ISETP.GE.AND P6, PT, R24, 0x1, PT ;  /* 0x000000011800780c */ /* 0x000fe20003fc6270 */
[----:B------:R-:W-:Y:S01]  /*02c0*/  IMAD.U32 R0, RZ, RZ, UR43 ;  /* 0x0000002bff007e24 */ /* 0x000fe2000f8e00ff */
[----:B------:R-:W-:Y:S01]  /*02d0*/  MOV R2, UR42 ;  /* 0x0000002a00027c02 */ /* 0x000fe20008000f00 */
[----:B------:R-:W-:Y:S02]  /*02e0*/  IMAD.MOV.U32 R3, RZ, RZ, RZ ;  /* 0x000000ffff037224 */ /* 0x000fe400078e00ff */
[----:B------:R-:W-:Y:S01]  /*02f0*/  VIADD R0, R0, 0xffffffff ;  /* 0xffffffff00007836 */ /* 0x000fe20000000000 */
[----:B------:R-:W-:Y:S01]  /*0300*/  IADD3 R2, PT, PT, R2, -0x1, RZ ;  /* 0xffffffff02027810 */ /* 0x000fe20007ffe0ff */
[----:B------:R-:W-:Y:S02]  /*0310*/  IMAD.MOV.U32 R16, RZ, RZ, R4 ;  /* 0x000000ffff107224 */ /* 0x000fe400078e0004 */
[----:B------:R-:W-:-:S04]  /*0320*/  IMAD.MOV.U32 R17, RZ, RZ, R5 ;  /* 0x000000ffff117224 */ /* 0x000fc800078e0005 */
[----:B------:R-:W-:Y:S05]  /*0330*/  @!P6 BRA `(.L_x_1) ;  /* 0x000000080034e947 */ /* 0x000fea0003800000 */
[----:B------:R-:W0:Y:S01]  /*0340*/  LDCU UR4, c[0x0][0x398] ;  /* 0x00007300ff0477ac */ /* 0x000e220008000800 */
[----:B------:R-:W-:Y:S01]  /*0350*/  HFMA2 R3, -RZ, RZ, 0, 0 ;  /* 0x00000000ff037431 */ /* 0x000fe200000001ff */
[----:B0-----:R-:W-:-:S09]  /*0360*/  UISETP.GE.U32.AND UP0, UPT, UR4, 0x10, UPT ;  /* 0x000000100400788c */ /* 0x001fd2000bf06070 */
[----:B------:R-:W-:Y:S05]  /*0370*/  BRA.U !UP0, `(.L_x_2) ;  /* 0x0000000108d07547 */ /* 0x000fea000b800000 */
[----:B------:R-:W-:Y:S01]  /*0380*/  UIADD3 UR4, UPT, UPT, -UR44, URZ, URZ ;  /* 0x000000ff2c047290 */ /* 0x000fe2000fffe1ff */
[----:B------:R-:W-:Y:S01]  /*0390*/  IADD3 R10, P0, PT, R18, 0x20, RZ ;  /* 0x00000020120a7810 */ /* 0x000fe20007f1e0ff */
[----:B------:R-:W-:Y:S01]  /*03a0*/  BSSY.RECONVERGENT B0, `(.L_x_3) ;  /* 0x0000030000007945 */ /* 0x000fe20003800200 */
[----:B------:R-:W-:-:S03]  /*03b0*/  IADD3 R8, P1, PT, R16, 0x20, RZ ;  /* 0x0000002010087810 */ /* 0x000fc60007f3e0ff */
[----:B------:R-:W-:Y:S01]  /*03c0*/  IMAD.X R9, RZ, RZ, R19, P0 ;  /* 0x000000ffff097224 */ /* 0x000fe200000e0613 */
[----:B------:R-:W-:Y:S01]  /*03d0*/  MOV R3, UR4 ;  /* 0x0000000400037c02 */ /* 0x000fe20008000f00 */
[----:B------:R-:W-:-:S08]  /*03e0*/  IMAD.X R21, RZ, RZ, R17, P1 ;  /* 0x000000ffff157224 */ /* 0x000fd000008e0611 */
.L_x_4:
[----:B------:R-:W-:Y:S02]  /*03f0*/  IMAD.MOV.U32 R6, RZ, RZ, R10 ;  /* 0x000000ffff067224 */ /* 0x000fe400078e000a */
[----:B------:R-:W-:-:S05]  /*0400*/  IMAD.MOV.U32 R7, RZ, RZ, R9 ;  /* 0x000000ffff077224 */ /* 0x000fca00078e0009 */
[----:B------:R-:W2:Y:S01]  /*0410*/  LDG.E R9, desc[UR36][R6.64+-0x20] ;  /* 0xffffe02406097981 */ /* 0x000ea2000c1e1900 */
[----:B-1----:R-:W-:Y:S01]  /*0420*/  MOV R4, R8 ;  /* 0x0000000800047202 */ /* 0x002fe20000000f00 */
[----:B------:R-:W-:-:S05]  /*0430*/  IMAD.MOV.U32 R5, RZ, RZ, R21 ;  /* 0x000000ffff057224 */ /* 0x000fca00078e0015 */
[----:B--2---:R0:W-:Y:S04]  /*0440*/  ST.E desc[UR36][R4.64+-0x20], R9 ;  /* 0xffffe00904007985 */ /* 0x0041e8000c101924 */
[----:B------:R-:W2:Y:S04]  /*0450*/  LDG.E R11, desc[UR36][R6.64+-0x1c] ;  /* 0xffffe424060b7981 */ /* 0x000ea8000c1e1900 */
[----:B--2---:R1:W-:Y:S04]  /*0460*/  ST.E desc[UR36][R4.64+-0x1c], R11 ;  /* 0xffffe40b04007985 */ /* 0x0043e8000c101924 */
[----:B------:R-:W2:Y:S04]  /*0470*/  LDG.E R13, desc[UR36][R6.64+-0x18] ;  /* 0xffffe824060d7981 */ /* 0x000ea8000c1e1900 */
[----:B--2---:R2:W-:Y:S04]  /*0480*/  ST.E desc[UR36][R4.64+-0x18], R13 ;  /* 0xffffe80d04007985 */ /* 0x0045e8000c101924 */
[----:B------:R-:W3:Y:S04]  /*0490*/  LDG.E R15, desc[UR36][R6.64+-0x14] ;  /* 0xffffec24060f7981 */ /* 0x000ee8000c1e1900 */
[----:B---3--:R3:W-:Y:S04]  /*04a0*/  ST.E desc[UR36][R4.64+-0x14], R15 ;  /* 0xffffec0f04007985 */ /* 0x0087e8000c101924 */
[----:B------:R-:W4:Y:S04]  /*04b0*/  LDG.E R21, desc[UR36][R6.64+-0x10] ;  /* 0xfffff02406157981 */ /* 0x000f28000c1e1900 */
[----:B----4-:R4:W-:Y:S04]  /*04c0*/  ST.E desc[UR36][R4.64+-0x10], R21 ;  /* 0xfffff01504007985 */ /* 0x0109e8000c101924 */
[----:B------:R-:W5:Y:S04]  /*04d0*/  LDG.E R25, desc[UR36][R6.64+-0xc] ;  /* 0xfffff42406197981 */ /* 0x000f68000c1e1900 */
[----:B-----5:R5:W-:Y:S04]  /*04e0*/  ST.E desc[UR36][R4.64+-0xc], R25 ;  /* 0xfffff41904007985 */ /* 0x020be8000c101924 */
[----:B0-----:R-:W2:Y:S04]  /*04f0*/  LDG.E R9, desc[UR36][R6.64+-0x8] ;  /* 0xfffff82406097981 */ /* 0x001ea8000c1e1900 */
[----:B--2---:R0:W-:Y:S04]  /*0500*/  ST.E desc[UR36][R4.64+-0x8], R9 ;  /* 0xfffff80904007985 */ /* 0x0041e8000c101924 */
[----:B-1----:R-:W2:Y:S04]  /*0510*/  LDG.E R11, desc[UR36][R6.64+-0x4] ;  /* 0xfffffc24060b7981 */ /* 0x002ea8000c1e1900 */
[----:B--2---:R1:W-:Y:S04]  /*0520*/  ST.E desc[UR36][R4.64+-0x4], R11 ;  /* 0xfffffc0b04007985 */ /* 0x0043e8000c101924 */
[----:B------:R-:W2:Y:S04]  /*0530*/  LDG.E R13, desc[UR36][R6.64] ;  /* 0x00000024060d7981 */ /* 0x000ea8000c1e1900 */
[----:B--2---:R2:W-:Y:S04]  /*0540*/  ST.E desc[UR36][R4.64], R13 ;  /* 0x0000000d04007985 */ /* 0x0045e8000c101924 */
[----:B---3--:R-:W3:Y:S04]  /*0550*/  LDG.E R15, desc[UR36][R6.64+0x4] ;  /* 0x00000424060f7981 */ /* 0x008ee8000c1e1900 */
[----:B---3--:R3:W-:Y:S04]  /*0560*/  ST.E desc[UR36][R4.64+0x4], R15 ;  /* 0x0000040f04007985 */ /* 0x0087e8000c101924 */
[----:B----4-:R-:W4:Y:S04]  /*0570*/  LDG.E R21, desc[UR36][R6.64+0x8] ;  /* 0x0000082406157981 */ /* 0x010f28000c1e1900 */
[----:B----4-:R-:W-:Y:S04]  /*0580*/  ST.E desc[UR36][R4.64+0x8], R21 ;  /* 0x0000081504007985 */ /* 0x010fe8000c101924 */
[----:B-----5:R-:W4:Y:S04]  /*0590*/  LDG.E R25, desc[UR36][R6.64+0xc] ;  /* 0x00000c2406197981 */ /* 0x020f28000c1e1900 */
[----:B----4-:R-:W-:Y:S04]  /*05a0*/  ST.E desc[UR36][R4.64+0xc], R25 ;  /* 0x00000c1904007985 */ /* 0x010fe8000c101924 */
[----:B0-----:R-:W4:Y:S04]  /*05b0*/  LDG.E R9, desc[UR36][R6.64+0x10] ;  /* 0x0000102406097981 */ /* 0x001f28000c1e1900 */
[----:B----4-:R0:W-:Y:S04]  /*05c0*/  ST.E desc[UR36][R4.64+0x10], R9 ;  /* 0x0000100904007985 */ /* 0x0101e8000c101924 */
[----:B-1----:R-:W4:Y:S04]  /*05d0*/  LDG.E R11, desc[UR36][R6.64+0x14] ;  /* 0x00001424060b7981 */ /* 0x002f28000c1e1900 */
[----:B----4-:R1:W-:Y:S04]  /*05e0*/  ST.E desc[UR36][R4.64+0x14], R11 ;  /* 0x0000140b04007985 */ /* 0x0103e8000c101924 */
[----:B--2---:R-:W2:Y:S04]  /*05f0*/  LDG.E R13, desc[UR36][R6.64+0x18] ;  /* 0x00001824060d7981 */ /* 0x004ea8000c1e1900 */
[----:B--2---:R1:W-:Y:S04]  /*0600*/  ST.E desc[UR36][R4.64+0x18], R13 ;  /* 0x0000180d04007985 */ /* 0x0043e8000c101924 */
[----:B---3--:R-:W2:Y:S01]  /*0610*/  LDG.E R15, desc[UR36][R6.64+0x1c] ;  /* 0x00001c24060f7981 */ /* 0x008ea2000c1e1900 */
[----:B------:R-:W-:-:S02]  /*0620*/  IADD3 R3, PT, PT, R3, 0x10, RZ ;  /* 0x0000001003037810 */ /* 0x000fc40007ffe0ff */
[----:B------:R-:W-:Y:S02]  /*0630*/  IADD3 R10, P1, PT, R6, 0x40, RZ ;  /* 0x00000040060a7810 */ /* 0x000fe40007f3e0ff */
[----:B------:R-:W-:Y:S02]  /*0640*/  ISETP.NE.AND P0, PT, R3, RZ, PT ;  /* 0x000000ff0300720c */ /* 0x000fe40003f05270 */
[----:B------:R-:W-:Y:S01]  /*0650*/  IADD3 R8, P2, PT, R4, 0x40, RZ ;  /* 0x0000004004087810 */ /* 0x000fe20007f5e0ff */
[----:B0-----:R-:W-:-:S03]  /*0660*/  IMAD.X R9, RZ, RZ, R7, P1 ;  /* 0x000000ffff097224 */ /* 0x001fc600008e0607 */
[----:B------:R-:W-:Y:S01]  /*0670*/  IADD3.X R21, PT, PT, RZ, R5, RZ, P2, !PT ;  /* 0x00000005ff157210 */ /* 0x000fe200017fe4ff */
[----:B--2---:R1:W-:Y:S06]  /*0680*/  ST.E desc[UR36][R4.64+0x1c], R15 ;  /* 0x00001c0f04007985 */ /* 0x0043ec000c101924 */
[----:B------:R-:W-:Y:S05]  /*0690*/  @P0 BRA `(.L_x_4) ;  /* 0xfffffffc00540947 */ /* 0x000fea000383ffff */
[----:B------:R-:W-:Y:S05]  /*06a0*/  BSYNC.RECONVERGENT B0 ;  /* 0x0000000000007941 */ /* 0x000fea0003800200 */
.L_x_3:
[----:B------:R-:W-:-:S07]  /*06b0*/  IMAD.U32 R3, RZ, RZ, UR44 ;  /* 0x0000002cff037e24 */ /* 0x000fce000f8e00ff */
.L_x_2:
[----:B------:R-:W-:-:S09]  /*06c0*/  UISETP.NE.AND UP0, UPT, UR42, URZ, UPT ;  /* 0x000000ff2a00728c */ /* 0x000fd2000bf05270 */
[----:B------:R-:W-:Y:S05]  /*06d0*/  BRA.U !UP0, `(.L_x_5) ;  /* 0x0000000108c87547 */ /* 0x000fea000b800000 */
[----:B------:R-:W-:Y:S01]  /*06e0*/  ISETP.GE.U32.AND P0, PT, R2, 0x7, PT ;  /* 0x000000070200780c */ /* 0x000fe20003f06070 */
[----:B------:R-:W-:-:S12]  /*06f0*/  UISETP.NE.AND UP0, UPT, UR43, URZ, UPT ;  /* 0x000000ff2b00728c */ /* 0x000fd8000bf05270 */
[----:B------:R-:W-:Y:S05]  /*0700*/  @!P0 BRA `(.L_x_6) ;  /* 0x00000000004c8947 */ /* 0x000fea0003800000 */
[----:B------:R-:W-:-:S05]  /*0710*/  IMAD.WIDE.U32 R6, R3, 0x4, R18 ;  /* 0x0000000403067825 */ /* 0x000fca00078e0012 */
[----:B------:R-:W2:Y:S01]  /*0720*/  LDG.E R9, desc[UR36][R6.64] ;  /* 0x0000002406097981 */ /* 0x000ea2000c1e1900 */
[----:B-1----:R-:W-:-:S05]  /*0730*/  IMAD.WIDE.U32 R4, R3, 0x4, R16 ;  /* 0x0000000403047825 */ /* 0x002fca00078e0010 */
[----:B--2---:R0:W-:Y:S04]  /*0740*/  ST.E desc[UR36][R4.64], R9 ;  /* 0x0000000904007985 */ /* 0x0041e8000c101924 */
[----:B------:R-:W2:Y:S04]  /*0750*/  LDG.E R11, desc[UR36][R6.64+0x4] ;  /* 0x00000424060b7981 */ /* 0x000ea8000c1e1900 */
[----:B--2---:R1:W-:Y:S04]  /*0760*/  ST.E desc[UR36][R4.64+0x4], R11 ;  /* 0x0000040b04007985 */ /* 0x0043e8000c101924 */
[----:B------:R-:W2:Y:S04]  /*0770*/  LDG.E R13, desc[UR36][R6.64+0x8] ;  /* 0x00000824060d7981 */ /* 0x000ea8000c1e1900 */
[----:B--2---:R2:W-:Y:S04]  /*0780*/  ST.E desc[UR36][R4.64+0x8], R13 ;  /* 0x0000080d04007985 */ /* 0x0045e8000c101924 */
[----:B------:R-:W3:Y:S04]  /*0790*/  LDG.E R15, desc[UR36][R6.64+0xc] ;  /* 0x00000c24060f7981 */ /* 0x000ee8000c1e1900 */
[----:B---3--:R2:W-:Y:S04]  /*07a0*/  ST.E desc[UR36][R4.64+0xc], R15 ;  /* 0x00000c0f04007985 */ /* 0x0085e8000c101924 */
[----:B------:R-:W3:Y:S04]  /*07b0*/  LDG.E R21, desc[UR36][R6.64+0x10] ;  /* 0x0000102406157981 */ /* 0x000ee8000c1e1900 */
[----:B---3--:R2:W-:Y:S04]  /*07c0*/  ST.E desc[UR36][R4.64+0x10], R21 ;  /* 0x0000101504007985 */ /* 0x0085e8000c101924 */
[----:B------:R-:W3:Y:S04]  /*07d0*/  LDG.E R25, desc[UR36][R6.64+0x14] ;  /* 0x0000142406197981 */ /* 0x000ee8000c1e1900 */
[----:B---3--:R2:W-:Y:S04]  /*07e0*/  ST.E desc[UR36][R4.64+0x14], R25 ;  /* 0x0000141904007985 */ /* 0x0085e8000c101924 */
[----:B0-----:R-:W3:Y:S04]  /*07f0*/  LDG.E R9, desc[UR36][R6.64+0x18] ;  /* 0x0000182406097981 */ /* 0x001ee8000c1e1900 */
[----:B---3--:R2:W-:Y:S04]  /*0800*/  ST.E desc[UR36][R4.64+0x18], R9 ;  /* 0x0000180904007985 */ /* 0x0085e8000c101924 */
[----:B-1----:R-:W3:Y:S01]  /*0810*/  LDG.E R11, desc[UR36][R6.64+0x1c] ;  /* 0x00001c24060b7981 */ /* 0x002ee2000c1e1900 */
[----:B------:R-:W-:-:S03]  /*0820*/  IADD3 R3, PT, PT, R3, 0x8, RZ ;  /* 0x0000000803037810 */ /* 0x000fc60007ffe0ff */
[----:B---3--:R2:W-:Y:S04]  /*0830*/  ST.E desc[UR36][R4.64+0x1c], R11 ;  /* 0x00001c0b04007985 */ /* 0x0085e8000c101924 */
.L_x_6:
[----:B------:R-:W-:Y:S05]  /*0840*/  BRA.U !UP0, `(.L_x_5) ;  /* 0x00000001086c7547 */ /* 0x000fea000b800000 */
[----:B------:R-:W-:Y:S01]  /*0850*/  ISETP.GE.U32.AND P0, PT, R0, 0x3, PT ;  /* 0x000000030000780c */ /* 0x000fe20003f06070 */
[----:B------:R-:W-:-:S12]  /*0860*/  UISETP.NE.AND UP0, UPT, UR38, URZ, UPT ;  /* 0x000000ff2600728c */ /* 0x000fd8000bf05270 */
[----:B------:R-:W-:Y:S05]  /*0870*/  @!P0 BRA `(.L_x_7) ;  /* 0x00000000002c8947 */ /* 0x000fea0003800000 */
[----:B-12---:R-:W-:-:S05]  /*0880*/  IMAD.WIDE.U32 R4, R3, 0x4, R18 ;  /* 0x0000000403047825 */ /* 0x006fca00078e0012 */
[----:B------:R-:W2:Y:S01]  /*0890*/  LDG.E R9, desc[UR36][R4.64] ;  /* 0x0000002404097981 */ /* 0x000ea2000c1e1900 */
[----:B------:R-:W-:-:S05]  /*08a0*/  IMAD.WIDE.U32 R6, R3, 0x4, R16 ;  /* 0x0000000403067825 */ /* 0x000fca00078e0010 */
[----:B--2---:R0:W-:Y:S04]  /*08b0*/  ST.E desc[UR36][R6.64], R9 ;  /* 0x0000000906007985 */ /* 0x0041e8000c101924 */
[----:B------:R-:W2:Y:S04]  /*08c0*/  LDG.E R11, desc[UR36][R4.64+0x4] ;  /* 0x00000424040b7981 */ /* 0x000ea8000c1e1900 */
[----:B--2---:R0:W-:Y:S04]  /*08d0*/  ST.E desc[UR36][R6.64+0x4], R11 ;  /* 0x0000040b06007985 */ /* 0x0041e8000c101924 */
[----:B------:R-:W2:Y:S04]  /*08e0*/  LDG.E R13, desc[UR36][R4.64+0x8] ;  /* 0x00000824040d7981 */ /* 0x000ea8000c1e1900 */
[----:B--2---:R0:W-:Y:S04]  /*08f0*/  ST.E desc[UR36][R6.64+0x8], R13 ;  /* 0x0000080d06007985 */ /* 0x0041e8000c101924 */
[----:B------:R-:W2:Y:S01]  /*0900*/  LDG.E R15, desc[UR36][R4.64+0xc] ;  /* 0x00000c24040f7981 */ /* 0x000ea2000c1e1900 */
[----:B------:R-:W-:-:S03]  /*0910*/  VIADD R3, R3, 0x4 ;  /* 0x0000000403037836 */ /* 0x000fc60000000000 */
[----:B--2---:R0:W-:Y:S04]  /*0920*/  ST.E desc[UR36][R6.64+0xc], R15 ;  /* 0x00000c0f06007985 */ /* 0x0041e8000c101924 */
.L_x_7:
[----:B------:R-:W-:Y:S05]  /*0930*/  BRA.U !UP0, `(.L_x_5) ;  /* 0x0000000108307547 */ /* 0x000fea000b800000 */
[----:B-12---:R-:W-:-:S05]  /*0940*/  IMAD.WIDE.U32 R4, R3, 0x4, R18 ;  /* 0x0000000403047825 */ /* 0x006fca00078e0012 */
[----:B0-----:R-:W2:Y:S01]  /*0950*/  LDG.E R9, desc[UR36][R4.64] ;  /* 0x0000002404097981 */ /* 0x001ea2000c1e1900 */
[----:B------:R-:W-:Y:S01]  /*0960*/  IMAD.WIDE.U32 R6, R3, 0x4, R16 ;  /* 0x0000000403067825 */ /* 0x000fe200078e0010 */
[----:B------:R-:W-:-:S04]  /*0970*/  UISETP.NE.AND UP0, UPT, UR38, 0x1, UPT ;  /* 0x000000012600788c */ /* 0x000fc8000bf05270 */
[----:B--2---:R3:W-:Y:S05]  /*0980*/  ST.E desc[UR36][R6.64], R9 ;  /* 0x0000000906007985 */ /* 0x0047ea000c101924 */
[----:B------:R-:W-:Y:S05]  /*0990*/  BRA.U !UP0, `(.L_x_5) ;  /* 0x0000000108187547 */ /* 0x000fea000b800000 */
[----:B------:R-:W2:Y:S01]  /*09a0*/  LDG.E R3, desc[UR36][R4.64+0x4] ;  /* 0x0000042404037981 */ /* 0x000ea2000c1e1900 */
[----:B------:R-:W-:-:S06]  /*09b0*/  UISETP.NE.AND UP0, UPT, UR38, 0x2, UPT ;  /* 0x000000022600788c */ /* 0x000fcc000bf05270 */
[----:B------:R-:W-:Y:S01]  /*09c0*/  PLOP3.LUT P0, PT, PT, PT, UP0, 0x80, 0x8 ;  /* 0x000000000008781c */ /* 0x000fe20003f0f008 */
[----:B--2---:R4:W-:-:S12]  /*09d0*/  ST.E desc[UR36][R6.64+0x4], R3 ;  /* 0x0000040306007985 */ /* 0x0049d8000c101924 */
[----:B---3--:R-:W2:Y:S04]  /*09e0*/  @P0 LDG.E R9, desc[UR36][R4.64+0x8] ;  /* 0x0000082404090981 */ /* 0x008ea8000c1e1900 */
[----:B--2---:R4:W-:Y:S02]  /*09f0*/  @P0 ST.E desc[UR36][R6.64+0x8], R9 ;  /* 0x0000080906000985 */ /* 0x0049e4000c101924 */
.L_x_5:
[----:B012---:R-:W2:Y:S01]  /*0a00*/  LD.E R13, desc[UR36][R16.64] ;  /* 0x00000024100d7980 */ /* 0x007ea2000c101900 */
[----:B------:R-:W-:Y:S01]  /*0a10*/  HFMA2 R15, -RZ, RZ, 0, 0 ;  /* 0x00000000ff0f7431 */ /* 0x000fe200000001ff */
[----:B------:R-:W-:Y:S01]  /*0a20*/  BSSY.RECONVERGENT B0, `(.L_x_1) ;  /* 0x000001e000007945 */ /* 0x000fe20003800200 */
[----:B----4-:R-:W-:Y:S01]  /*0a30*/  IMAD.MOV.U32 R3, RZ, RZ, RZ ;  /* 0x000000ffff037224 */ /* 0x010fe200078e00ff */
[----:B--2---:R-:W-:-:S07]  /*0a40*/  MOV R12, R13 ;  /* 0x0000000d000c7202 */ /* 0x004fce0000000f00 */
.L_x_11:
[----:B-----5:R-:W-:Y:S01]  /*0a50*/  ISETP.GT.AND P0, PT, R13, R12, PT ;  /* 0x0000000c0d00720c */ /* 0x020fe20003f04270 */
[----:B------:R-:W-:Y:S01]  /*0a60*/  BSSY.RECONVERGENT B1, `(.L_x_8) ;  /* 0x0000014000017945 */ /* 0x000fe20003800200 */
[----:B------:R-:W-:-:S11]  /*0a70*/  IMAD.WIDE.U32 R4, R15, 0x4, R16 ;  /* 0x000000040f047825 */ /* 0x000fd600078e0010 */
[----:B------:R-:W-:Y:S05]  /*0a80*/  @P0 BRA `(.L_x_9) ;  /* 0x0000000000440947 */ /* 0x000fea0003800000 */
[----:B---3--:R-:W0:Y:S01]  /*0a90*/  LDC R9, c[0x0][0x388] ;  /* 0x0000e200ff097b82 */ /* 0x008e220000000800 */
[----:B------:R-:W-:Y:S02]  /*0aa0*/  VIADD R8, R12, 0xffffffff ;  /* 0xffffffff0c087836 */ /* 0x000fe40000000000 */
[----:B------:R-:W-:Y:S02]  /*0ab0*/  HFMA2 R21, -RZ, RZ, 0, 0 ;  /* 0x00000000ff157431 */ /* 0x000fe400000001ff */
[----:B------:R-:W-:-:S03]  /*0ac0*/  IMAD.MOV.U32 R25, RZ, RZ, R13 ;  /* 0x000000ffff197224 */ /* 0x000fc600078e000d */
[----:B------:R-:W1:Y:S01]  /*0ad0*/  LDC.64 R6, c[0x0][0x380] ;  /* 0x0000e000ff067b82 */ /* 0x000e620000000a00 */
[----:B0-----:R-:W-:-:S07]  /*0ae0*/  IMAD R14, R8, R9, -0x1 ;  /* 0xffffffff080e7424 */ /* 0x001fce00078e0209 */
.L_x_10:
[----:B------:R-:W-:Y:S01]  /*0af0*/  IMAD.WIDE.U32 R8, R21, 0x4, R16 ;  /* 0x0000000415087825 */ /* 0x000fe200078e0010 */
[----:B------:R-:W-:Y:S01]  /*0b00*/  IADD3 R11, PT, PT, R14, R25, RZ ;  /* 0x000000190e0b7210 */ /* 0x000fe20007ffe0ff */
[----:B------:R-:W0:Y:S03]  /*0b10*/  LDCU UR4, c[0x0][0x398] ;  /* 0x00007300ff0477ac */ /* 0x000e260008000800 */
[----:B------:R-:W2:Y:S01]  /*0b20*/  LD.E R25, desc[UR36][R8.64+0x4] ;  /* 0x0000042408197980 */ /* 0x000ea2000c101900 */
[----:B-1----:R-:W-:-:S06]  /*0b30*/  IMAD.WIDE R10, R11, 0x4, R6 ;  /* 0x000000040b0a7825 */ /* 0x002fcc00078e0206 */
[----:B------:R-:W3:Y:S01]  /*0b40*/  LDG.E R10, desc[UR36][R10.64] ;  /* 0x000000240a0a7981 */ /* 0x000ee2000c1e1900 */
[----:B------:R-:W-:-:S05]  /*0b50*/  VIADD R21, R21, 0x1 ;  /* 0x0000000115157836 */ /* 0x000fca0000000000 */
[----:B0-----:R-:W-:Y:S02]  /*0b60*/  ISETP.GE.AND P0, PT, R21, UR4, PT ;  /* 0x0000000415007c0c */ /* 0x001fe4000bf06270 */
[----:B--2---:R-:W-:Y:S02]  /*0b70*/  ISETP.LE.AND P1, PT, R25, R12, PT ;  /* 0x0000000c1900720c */ /* 0x004fe40003f23270 */
[----:B---3--:R-:W-:-:S11]  /*0b80*/  IADD3 R3, PT, PT, R10, R3, RZ ;  /* 0x000000030a037210 */ /* 0x008fd60007ffe0ff */
[----:B------:R-:W-:Y:S05]  /*0b90*/  @!P0 BRA P1, `(.L_x_10) ;  /* 0xfffffffc00d48947 */ /* 0x000fea000083ffff */
.L_x_9:
[----:B------:R-:W-:Y:S05]  /*0ba0*/  BSYNC.RECONVERGENT B1 ;  /* 0x0000000000017941 */ /* 0x000fea0003800200 */
.L_x_8:
[----:B------:R0:W5:Y:S01]  /*0bb0*/  LD.E R12, desc[UR36][R4.64+0x4] ;  /* 0x00000424040c7980 */ /* 0x000162000c101900 */
[----:B------:R-:W1:Y:S01]  /*0bc0*/  LDCU UR4, c[0x0][0x398] ;  /* 0x00007300ff0477ac */ /* 0x000e620008000800 */
[----:B------:R-:W-:-:S05]  /*0bd0*/  VIADD R15, R15, 0x1 ;  /* 0x000000010f0f7836 */ /* 0x000fca0000000000 */
[----:B-1----:R-:W-:-:S13]  /*0be0*/  ISETP.NE.AND P0, PT, R15, UR4, PT ;  /* 0x000000040f007c0c */ /* 0x002fda000bf05270 */
[----:B0-----:R-:W-:Y:S05]  /*0bf0*/  @P0 BRA `(.L_x_11) ;  /* 0xfffffffc00940947 */ /* 0x001fea000383ffff */
[----:B------:R-:W-:Y:S05]  /*0c00*/  BSYNC.RECONVERGENT B0 ;  /* 0x0000000000007941 */ /* 0x000fea0003800200 */
.L_x_1:
[----:B------:R-:W3:Y:S02]  /*0c10*/  LDC.64 R4, c[0x0][0x3a0] ;  /* 0x0000e800ff047b82 */ /* 0x000ee40000000a00 */
[----:B---3--:R-:W2:Y:S01]  /*0c20*/  LDG.E R6, desc[UR36][R4.64] ;  /* 0x0000002404067981 */ /* 0x008ea2000c1e1900 */
[----:B------:R-:W-:Y:S01]  /*0c30*/  BSSY.RECONVERGENT B0, `(.L_x_12) ;  /* 0x000006b000007945 */ /* 0x000fe20003800200 */
[----:B--2---:R-:W-:-:S13]  /*0c40*/  ISETP.GE.AND P0, PT, R3, R6, PT ;  /* 0x000000060300720c */ /* 0x004fda0003f06270 */
[----:B------:R-:W-:Y:S05]  /*0c50*/  @P0 BRA `(.L_x_13) ;  /* 0x0000000400a00947 */ /* 0x000fea0003800000 */
[----:B------:R0:W-:Y:S01]  /*0c60*/  STG.E desc[UR36][R4.64], R3 ;  /* 0x0000000304007986 */ /* 0x0001e2000c101924 */
[----:B------:R-:W-:-:S13]  /*0c70*/  ISETP.GE.AND P1, PT, R24, 0x1, PT ;  /* 0x000000011800780c */ /* 0x000fda0003f26270 */
[----:B0-----:R-:W-:Y:S05]  /*0c80*/  @!P1 BRA `(.L_x_13) ;  /* 0x0000000400949947 */ /* 0x001fea0003800000 */
[----:B------:R-:W0:Y:S01]  /*0c90*/  LDCU UR4, c[0x0][0x398] ;  /* 0x00007300ff0477ac */ /* 0x000e220008000800 */
[----:B------:R-:W-:Y:S01]  /*0ca0*/  HFMA2 R5, -RZ, RZ, 0, 0 ;  /* 0x00000000ff057431 */ /* 0x000fe200000001ff */
[----:B0-----:R-:W-:-:S09]  /*0cb0*/  UISETP.GE.U32.AND UP0, UPT, UR4, 0x10, UPT ;  /* 0x000000100400788c */ /* 0x001fd2000bf06070 */
[----:B------:R-:W-:Y:S05]  /*0cc0*/  BRA.U !UP0, `(.L_x_14) ;  /* 0x0000000108a87547 */ /* 0x000fea000b800000 */
[----:B------:R-:W0:Y:S01]  /*0cd0*/  LDC.64 R4, c[0x0][0x3a8] ;  /* 0x0000ea00ff047b82 */ /* 0x000e220000000a00 */
[----:B------:R-:W-:Y:S01]  /*0ce0*/  BSSY.RECONVERGENT B1, `(.L_x_15) ;  /* 0x0000027000017945 */ /* 0x000fe20003800200 */
[----:B------:R-:W-:-:S07]  /*0cf0*/  IMAD.MOV.U32 R11, RZ, RZ, RZ ;  /* 0x000000ffff0b7224 */ /* 0x000fce00078e00ff */
.L_x_16:
[----:B------:R-:W-:-:S05]  /*0d00*/  IMAD.WIDE.U32 R8, R11, 0x4, R16 ;  /* 0x000000040b087825 */ /* 0x000fca00078e0010 */
[----:B--2---:R-:W2:Y:S01]  /*0d10*/  LD.E R13, desc[UR36][R8.64] ;  /* 0x00000024080d7980 */ /* 0x004ea2000c101900 */
[----:B0-----:R-:W-:-:S05]  /*0d20*/  IMAD.WIDE.U32 R6, R11, 0x4, R4 ;  /* 0x000000040b067825 */ /* 0x001fca00078e0004 */
[----:B--2---:R0:W-:Y:S04]  /*0d30*/  STG.E desc[UR36][R6.64], R13 ;  /* 0x0000000d06007986 */ /* 0x0041e8000c101924 */
[----:B------:R-:W2:Y:S04]  /*0d40*/  LD.E R15, desc[UR36][R8.64+0x4] ;  /* 0x00000424080f7980 */ /* 0x000ea8000c101900 */
[----:B--2---:R1:W-:Y:S04]  /*0d50*/  STG.E desc[UR36][R6.64+0x4], R15 ;  /* 0x0000040f06007986 */ /* 0x0043e8000c101924 */
[----:B------:R-:W2:Y:S04]  /*0d60*/  LD.E R21, desc[UR36][R8.64+0x8] ;  /* 0x0000082408157980 */ /* 0x000ea8000c101900 */
[----:B--2---:R2:W-:Y:S04]  /*0d70*/  STG.E desc[UR36][R6.64+0x8], R21 ;  /* 0x0000081506007986 */ /* 0x0045e8000c101924 */
[----:B------:R-:W3:Y:S04]  /*0d80*/  LD.E R25, desc[UR36][R8.64+0xc] ;  /* 0x00000c2408197980 */ /* 0x000ee8000c101900 */
[----:B---3--:R3:W-:Y:S04]  /*0d90*/  STG.E desc[UR36][R6.64+0xc], R25 ;  /* 0x00000c1906007986 */ /* 0x0087e8000c101924 */
[----:B------:R-:W4:Y:S04]  /*0da0*/  LD.E R27, desc[UR36][R8.64+0x10] ;  /* 0x00001024081b7980 */ /* 0x000f28000c101900 */
[----:B----4-:R4:W-:Y:S04]  /*0db0*/  STG.E desc[UR36][R6.64+0x10], R27 ;  /* 0x0000101b06007986 */ /* 0x0109e8000c101924 */
[----:B------:R-:W2:Y:S04]  /*0dc0*/  LD.E R29, desc[UR36][R8.64+0x14] ;  /* 0x00001424081d7980 */ /* 0x000ea8000c101900 */
[----:B--2---:R2:W-:Y:S04]  /*0dd0*/  STG.E desc[UR36][R6.64+0x14], R29 ;  /* 0x0000141d06007986 */ /* 0x0045e8000c101924 */
[----:B0-----:R-:W3:Y:S04]  /*0de0*/  LD.E R13, desc[UR36][R8.64+0x18] ;  /* 0x00001824080d7980 */ /* 0x001ee8000c101900 */
[----:B---3--:R0:W-:Y:S04]  /*0df0*/  STG.E desc[UR36][R6.64+0x18], R13 ;  /* 0x0000180d06007986 */ /* 0x0081e8000c101924 */
[----:B-1----:R-:W3:Y:S04]  /*0e00*/  LD.E R15, desc[UR36][R8.64+0x1c] ;  /* 0x00001c24080f7980 */ /* 0x002ee8000c101900 */
[----:B---3--:R1:W-:Y:S04]  /*0e10*/  STG.E desc[UR36][R6.64+0x1c], R15 ;  /* 0x00001c0f06007986 */ /* 0x0083e8000c101924 */
[----:B------:R-:W3:Y:S04]  /*0e20*/  LD.E R21, desc[UR36][R8.64+0x20] ;  /* 0x0000202408157980 */ /* 0x000ee8000c101900 */
[----:B---3--:R3:W-:Y:S04]  /*0e30*/  STG.E desc[UR36][R6.64+0x20], R21 ;  /* 0x0000201506007986 */ /* 0x0087e8000c101924 */
[----:B------:R-:W4:Y:S04]  /*0e40*/  LD.E R25, desc[UR36][R8.64+0x24] ;  /* 0x0000242408197980 */ /* 0x000f28000c101900 */
[----:B----4-:R4:W-:Y:S04]  /*0e50*/  STG.E desc[UR36][R6.64+0x24], R25 ;  /* 0x0000241906007986 */ /* 0x0109e8000c101924 */
[----:B------:R-:W2:Y:S04]  /*0e60*/  LD.E R27, desc[UR36][R8.64+0x28] ;  /* 0x00002824081b7980 */ /* 0x000ea8000c101900 */
[----:B--2---:R2:W-:Y:S04]  /*0e70*/  STG.E desc[UR36][R6.64+0x28], R27 ;  /* 0x0000281b06007986 */ /* 0x0045e8000c101924 */
[----:B------:R-:W3:Y:S04]  /*0e80*/  LD.E R29, desc[UR36][R8.64+0x2c] ;  /* 0x00002c24081d7980 */ /* 0x000ee8000c101900 */
[----:B---3--:R2:W-:Y:S04]  /*0e90*/  STG.E desc[UR36][R6.64+0x2c], R29 ;  /* 0x00002c1d06007986 */ /* 0x0085e8000c101924 */
[----:B0-----:R-:W3:Y:S04]  /*0ea0*/  LD.E R13, desc[UR36][R8.64+0x30] ;  /* 0x00003024080d7980 */ /* 0x001ee8000c101900 */
[----:B---3--:R2:W-:Y:S04]  /*0eb0*/  STG.E desc[UR36][R6.64+0x30], R13 ;  /* 0x0000300d06007986 */ /* 0x0085e8000c101924 */
[----:B-1----:R-:W3:Y:S04]  /*0ec0*/  LD.E R15, desc[UR36][R8.64+0x34] ;  /* 0x00003424080f7980 */ /* 0x002ee8000c101900 */
[----:B---3--:R2:W-:Y:S04]  /*0ed0*/  STG.E desc[UR36][R6.64+0x34], R15 ;  /* 0x0000340f06007986 */ /* 0x0085e8000c101924 */
[----:B------:R-:W3:Y:S04]  /*0ee0*/  LD.E R21, desc[UR36][R8.64+0x38] ;  /* 0x0000382408157980 */ /* 0x000ee8000c101900 */
[----:B---3--:R2:W-:Y:S04]  /*0ef0*/  STG.E desc[UR36][R6.64+0x38], R21 ;  /* 0x0000381506007986 */ /* 0x0085e8000c101924 */
[----:B----4-:R-:W3:Y:S01]  /*0f00*/  LD.E R25, desc[UR36][R8.64+0x3c] ;  /* 0x00003c2408197980 */ /* 0x010ee2000c101900 */
[----:B------:R-:W-:-:S04]  /*0f10*/  IADD3 R11, PT, PT, R11, 0x10, RZ ;  /* 0x000000100b0b7810 */ /* 0x000fc80007ffe0ff */
[----:B------:R-:W-:Y:S01]  /*0f20*/  ISETP.NE.AND P0, PT, R11, UR44, PT ;  /* 0x0000002c0b007c0c */ /* 0x000fe2000bf05270 */
[----:B---3--:R2:W-:-:S12]  /*0f30*/  STG.E desc[UR36][R6.64+0x3c], R25 ;  /* 0x00003c1906007986 */ /* 0x0085d8000c101924 */
[----:B------:R-:W-:Y:S05]  /*0f40*/  @P0 BRA `(.L_x_16) ;  /* 0xfffffffc006c0947 */ /* 0x000fea000383ffff */
[----:B------:R-:W-:Y:S05]  /*0f50*/  BSYNC.RECONVERGENT B1 ;  /* 0x0000000000017941 */ /* 0x000fea0003800200 */
.L_x_15:
[----:B------:R-:W-:-:S07]  /*0f60*/  IMAD.U32 R5, RZ, RZ, UR44 ;  /* 0x0000002cff057e24 */ /* 0x000fce000f8e00ff */
.L_x_14:
[----:B------:R-:W-:-:S09]  /*0f70*/  UISETP.NE.AND UP0, UPT, UR42, URZ, UPT ;  /* 0x000000ff2a00728c */ /* 0x000fd2000bf05270 */
[----:B------:R-:W-:Y:S05]  /*0f80*/  BRA.U !UP0, `(.L_x_13) ;  /* 0x0000000108d47547 */ /* 0x000fea000b800000 */
[----:B------:R-:W-:Y:S01]  /*0f90*/  ISETP.GE.U32.AND P0, PT, R2, 0x7, PT ;  /* 0x000000070200780c */ /* 0x000fe20003f06070 */
[----:B------:R-:W-:-:S12]  /*0fa0*/  UISETP.NE.AND UP0, UPT, UR43, URZ, UPT ;  /* 0x000000ff2b00728c */ /* 0x000fd8000bf05270 */
[----:B------:R-:W-:Y:S05]  /*0fb0*/  @!P0 BRA `(.L_x_17) ;  /* 0x0000000000508947 */ /* 0x000fea0003800000 */
[C---:B--2---:R-:W-:Y:S01]  /*0fc0*/  IMAD.WIDE.U32 R6, R5.reuse, 0x4, R16 ;  /* 0x0000000405067825 */ /* 0x044fe200078e0010 */
[----:B------:R-:W0:Y:S04]  /*0fd0*/  LDC.64 R8, c[0x0][0x3a8] ;  /* 0x0000ea00ff087b82 */ /* 0x000e280000000a00 */
[----:B------:R-:W2:Y:S01]  /*0fe0*/  LD.E R11, desc[UR36][R6.64] ;  /* 0x00000024060b7980 */ /* 0x000ea2000c101900 */
[----:B0-----:R-:W-:-:S05]  /*0ff0*/  IMAD.WIDE.U32 R8, R5, 0x4, R8 ;  /* 0x0000000405087825 */ /* 0x001fca00078e0008 */
[----:B--2---:R0:W-:Y:S04]  /*1000*/  STG.E desc[UR36][R8.64], R11 ;  /* 0x0000000b08007986 */ /* 0x0041e8000c101924 */
[----:B------:R-:W2:Y:S04]  /*1010*/  LD.E R13, desc[UR36][R6.64+0x4] ;  /* 0x00000424060d7980 */ /* 0x000ea8000c101900 */
        /* <DEDUP_REMOVED lines=9> */
[----:B0-----:R-:W2:Y:S04]  /*10b0*/  LD.E R11, desc[UR36][R6.64+0x18] ;  /* 0x00001824060b7980 */ /* 0x001ea8000c101900 */
[----:B--2---:R3:W-:Y:S04]  /*10c0*/  STG.E desc[UR36][R8.64+0x18], R11 ;  /* 0x0000180b08007986 */ /* 0x0047e8000c101924 */
[----:B-1----:R-:W2:Y:S01]  /*10d0*/  LD.E R13, desc[UR36][R6.64+0x1c] ;  /* 0x00001c24060d7980 */ /* 0x002ea2000c101900 */
[----:B------:R-:W-:-:S03]  /*10e0*/  IADD3 R5, PT, PT, R5, 0x8, RZ ;  /* 0x0000000805057810 */ /* 0x000fc60007ffe0ff */
[----:B--2---:R3:W-:Y:S04]  /*10f0*/  STG.E desc[UR36][R8.64+0x1c], R13 ;  /* 0x00001c0d08007986 */ /* 0x0047e8000c101924 */
.L_x_17:
[----:B------:R-:W-:Y:S05]  /*1100*/  BRA.U !UP0, `(.L_x_13) ;  /* 0x0000000108747547 */ /* 0x000fea000b800000 */
[----:B------:R-:W-:Y:S01]  /*1110*/  ISETP.GE.U32.AND P0, PT, R0, 0x3, PT ;  /* 0x000000030000780c */ /* 0x000fe20003f06070 */
[----:B------:R-:W-:-:S12]  /*1120*/  UISETP.NE.AND UP0, UPT, UR38, URZ, UPT ;  /* 0x000000ff2600728c */ /* 0x000fd8000bf05270 */
[----:B------:R-:W-:Y:S05]  /*1130*/  @!P0 BRA `(.L_x_18) ;  /* 0x0000000000308947 */ /* 0x000fea0003800000 */
[C---:B--2---:R-:W-:Y:S01]  /*1140*/  IMAD.WIDE.U32 R6, R5.reuse, 0x4, R16 ;  /* 0x0000000405067825 */ /* 0x044fe200078e0010 */
[----:B---3--:R-:W0:Y:S04]  /*1150*/  LDC.64 R8, c[0x0][0x3a8] ;  /* 0x0000ea00ff087b82 */ /* 0x008e280000000a00 */
[----:B------:R-:W2:Y:S01]  /*1160*/  LD.E R11, desc[UR36][R6.64] ;  /* 0x00000024060b7980 */ /* 0x000ea2000c101900 */
[----:B0-----:R-:W-:-:S05]  /*1170*/  IMAD.WIDE.U32 R8, R5, 0x4, R8 ;  /* 0x0000000405087825 */ /* 0x001fca00078e0008 */
[----:B--2---:R0:W-:Y:S04]  /*1180*/  STG.E desc[UR36][R8.64], R11 ;  /* 0x0000000b08007986 */ /* 0x0041e8000c101924 */
[----:B------:R-:W2:Y:S04]  /*1190*/  LD.E R13, desc[UR36][R6.64+0x4] ;  /* 0x00000424060d7980 */ /* 0x000ea8000c101900 */
[----:B--2---:R0:W-:Y:S04]  /*11a0*/  STG.E desc[UR36][R8.64+0x4], R13 ;  /* 0x0000040d08007986 */ /* 0x0041e8000c101924 */
[----:B------:R-:W2:Y:S04]  /*11b0*/  LD.E R15, desc[UR36][R6.64+0x8] ;  /* 0x00000824060f7980 */ /* 0x000ea8000c101900 */
[----:B--2---:R0:W-:Y:S04]  /*11c0*/  STG.E desc[UR36][R8.64+0x8], R15 ;  /* 0x0000080f08007986 */ /* 0x0041e8000c101924 */
[----:B------:R-:W2:Y:S01]  /*11d0*/  LD.E R21, desc[UR36][R6.64+0xc] ;  /* 0x00000c2406157980 */ /* 0x000ea2000c101900 */
[----:B------:R-:W-:-:S03]  /*11e0*/  VIADD R5, R5, 0x4 ;  /* 0x0000000405057836 */ /* 0x000fc60000000000 */
[----:B--2---:R0:W-:Y:S04]  /*11f0*/  STG.E desc[UR36][R8.64+0xc], R21 ;  /* 0x00000c1508007986 */ /* 0x0041e8000c101924 */
.L_x_18:
[----:B------:R-:W-:Y:S05]  /*1200*/  BRA.U !UP0, `(.L_x_13) ;  /* 0x0000000108347547 */ /* 0x000fea000b800000 */
[C---:B--2---:R-:W-:Y:S01]  /*1210*/  IMAD.WIDE.U32 R6, R5.reuse, 0x4, R16 ;  /* 0x0000000405067825 */ /* 0x044fe200078e0010 */
[----:B0--3--:R-:W0:Y:S04]  /*1220*/  LDC.64 R8, c[0x0][0x3a8] ;  /* 0x0000ea00ff087b82 */ /* 0x009e280000000a00 */
[----:B------:R-:W2:Y:S01]  /*1230*/  LD.E R11, desc[UR36][R6.64] ;  /* 0x00000024060b7980 */ /* 0x000ea2000c101900 */
[----:B------:R-:W-:Y:S01]  /*1240*/  UISETP.NE.AND UP0, UPT, UR38, 0x1, UPT ;  /* 0x000000012600788c */ /* 0x000fe2000bf05270 */
[----:B0-----:R-:W-:-:S05]  /*1250*/  IMAD.WIDE.U32 R4, R5, 0x4, R8 ;  /* 0x0000000405047825 */ /* 0x001fca00078e0008 */
[----:B--2---:R1:W-:Y:S03]  /*1260*/  STG.E desc[UR36][R4.64], R11 ;  /* 0x0000000b04007986 */ /* 0x0043e6000c101924 */
[----:B------:R-:W-:Y:S05]  /*1270*/  BRA.U !UP0, `(.L_x_13) ;  /* 0x0000000108187547 */ /* 0x000fea000b800000 */
[----:B------:R-:W2:Y:S01]  /*1280*/  LD.E R9, desc[UR36][R6.64+0x4] ;  /* 0x0000042406097980 */ /* 0x000ea2000c101900 */
[----:B------:R-:W-:-:S06]  /*1290*/  UISETP.NE.AND UP0, UPT, UR38, 0x2, UPT ;  /* 0x000000022600788c */ /* 0x000fcc000bf05270 */
[----:B------:R-:W-:Y:S01]  /*12a0*/  PLOP3.LUT P0, PT, PT, PT, UP0, 0x80, 0x8 ;  /* 0x000000000008781c */ /* 0x000fe20003f0f008 */
[----:B--2---:R4:W-:-:S12]  /*12b0*/  STG.E desc[UR36][R4.64+0x4], R9 ;  /* 0x0000040904007986 */ /* 0x0049d8000c101924 */
[----:B-1----:R-:W2:Y:S04]  /*12c0*/  @P0 LD.E R11, desc[UR36][R6.64+0x8] ;  /* 0x00000824060b0980 */ /* 0x002ea8000c101900 */
[----:B--2---:R4:W-:Y:S02]  /*12d0*/  @P0 STG.E desc[UR36][R4.64+0x8], R11 ;  /* 0x0000080b04000986 */ /* 0x0049e4000c101924 */
.L_x_13:
[----:B------:R-:W-:Y:S05]  /*12e0*/  BSYNC.RECONVERGENT B0 ;  /* 0x0000000000007941 */ /* 0x000fea0003800200 */
.L_x_12:
[----:B0--3--:R-:W3:Y:S04]  /*12f0*/  LDG.E R8, desc[UR36][R18.64] ;  /* 0x0000002412087981 */ /* 0x009ee8000c1e1900 */
[----:B----4-:R-:W3:Y:S04]  /*1300*/  LDG.E R9, desc[UR36][R18.64+0x4] ;  /* 0x0000042412097981 */ /* 0x010ee8000c1e1900 */
[----:B------:R-:W4:Y:S01]  /*1310*/  LDG.E R2, desc[UR36][R18.64+0x8] ;  /* 0x0000082412027981 */ /* 0x000f22000c1e1900 */
[----:B------:R-:W-:Y:S01]  /*1320*/  MOV R0, 0x8 ;  /* 0x0000000800007802 */ /* 0x000fe20000000f00 */
[----:B------:R-:W0:Y:S01]  /*1330*/  LDCU.64 UR4, c[0x4][0x18] ;  /* 0x01000300ff0477ac */ /* 0x000e220008000a00 */
[----:B--2---:R-:W-:Y:S01]  /*1340*/  MOV R6, UR40 ;  /* 0x0000002800067c02 */ /* 0x004fe20008000f00 */
[----:B------:R2:W-:Y:S01]  /*1350*/  STL.64 [R1], R22 ;  /* 0x0000001601007387 */ /* 0x0005e20000100a00 */
[----:B-1----:R2:W1:Y:S01]  /*1360*/  LDC.64 R10, c[0x4][R0] ;  /* 0x01000000000a7b82 */ /* 0x0024620000000a00 */
[----:B------:R-:W-:Y:S01]  /*1370*/  IMAD.U32 R7, RZ, RZ, UR41 ;  /* 0x00000029ff077e24 */ /* 0x000fe2000f8e00ff */
[----:B0-----:R-:W-:Y:S01]  /*1380*/  MOV R4, UR4 ;  /* 0x0000000400047c02 */ /* 0x001fe20008000f00 */
[----:B------:R-:W-:Y:S01]  /*1390*/  IMAD.U32 R5, RZ, RZ, UR5 ;  /* 0x00000005ff057e24 */ /* 0x000fe2000f8e00ff */
[----:B---3--:R2:W-:Y:S04]  /*13a0*/  STL.64 [R1+0x8], R8 ;  /* 0x0000080801007387 */ /* 0x0085e80000100a00 */
[----:B-1--4-:R2:W-:Y:S02]  /*13b0*/  STL.64 [R1+0x10], R2 ;  /* 0x0000100201007387 */ /* 0x0125e40000100a00 */
[----:B------:R-:W-:-:S07]  /*13c0*/  LEPC R20, `(.L_x_19) ;  /* 0x000000001014794e */ /* 0x000fce0000000000 */
[----:B--2--5:R-:W-:Y:S05]  /*13d0*/  CALL.ABS.NOINC R10 ;  /* 0x000000000a007343 */ /* 0x024fea0003c00000 */
.L_x_19:
[----:B------:R-:W-:Y:S01]  /*13e0*/  MOV R0, 0x10 ;  /* 0x0000001000007802 */ /* 0x000fe20000000f00 */
[----:B------:R-:W-:Y:S01]  /*13f0*/  IMAD.MOV.U32 R5, RZ, RZ, R17 ;  /* 0x000000ffff057224 */ /* 0x000fe200078e0011 */
[----:B------:R-:W-:Y:S02]  /*1400*/  MOV R4, R16 ;  /* 0x0000001000047202 */ /* 0x000fe40000000f00 */
[----:B------:R0:W1:Y:S05]  /*1410*/  LDC.64 R2, c[0x4][R0] ;  /* 0x0100000000027b82 */ /* 0x00006a0000000a00 */
[----:B------:R-:W-:-:S07]  /*1420*/  LEPC R20, `(.L_x_20) ;  /* 0x000000001014794e */ /* 0x000fce0000000000 */
[----:B01----:R-:W-:Y:S05]  /*1430*/  CALL.ABS.NOINC R2 ;  /* 0x0000000002007343 */ /* 0x003fea0003c00000 */
.L_x_20:
[----:B------:R-:W-:-:S04]  /*1440*/  IADD3 R23, PT, PT, R23, UR39, RZ ;  /* 0x0000002717177c10 */ /* 0x000fc8000fffe0ff */
[----:B------:R-:W-:-:S13]  /*1450*/  ISETP.GE.AND P0, PT, R23, 0xa, PT ;  /* 0x0000000a1700780c */ /* 0x000fda0003f06270 */
[----:B------:R-:W-:Y:S05]  /*1460*/  @!P0 BRA `(.L_x_21) ;  /* 0xffffffec00408947 */ /* 0x000fea000383ffff */
[----:B------:R-:W-:Y:S05]  /*1470*/  EXIT ;  /* 0x000000000000794d */ /* 0x000fea0003800000 */
.L_x_22:
[----:B------:R-:W-:-:S00]  /*1480*/  BRA `(.L_x_22) ;  /* 0xfffffffc00fc7947 */ /* 0x000fc0000383ffff */
[----:B------:R-:W-:-:S00]  /*1490*/  NOP ;  /* 0x0000000000007918 */ /* 0x000fc00000000000 */
        /* <DEDUP_REMOVED lines=14> */
.L_x_23:


//--------------------- .nv.global.init           --------------------------
	.section	.nv.global.init,"aw",@progbits
.nv.global.init:
	.type		$str,@object
	.size		$str,(.L_0 - $str)
$str:
        /*0000*/ 	.byte	0x50, 0x72, 0x6f, 0x63, 0x65, 0x73, 0x73, 0x20, 0x77, 0x69, 0x74, 0x68, 0x20, 0x69, 0x64, 0x3d
        /*0010*/ 	.byte	0x25, 0x64, 0x20, 0x63, 0x6f, 0x6d, 0x70, 0x75, 0x74, 0x65, 0x73, 0x20, 0x61, 0x72, 0x72, 0x61
        /*0020*/ 	.byte	0x79, 0x5b, 0x25, 0x64, 0x5d, 0x3a, 0x0a, 0x20, 0x20, 0x74, 0x65, 0x6d, 0x70, 0x5f, 0x76, 0x61
        /*0030*/ 	.byte	0x72, 0x20, 0x3d, 0x20, 0x25, 0x64, 0x20, 0x25, 0x64, 0x20, 0x25, 0x64, 0x0a, 0x20, 0x20, 0x73
        /*0040*/ 	.byte	0x75, 0x6d, 0x20, 0x3d, 0x20, 0x25, 0x64, 0x0a, 0x00
.L_0:


//--------------------- .nv.shared.reserved.0     --------------------------
	.section	.nv.shared.reserved.0,"aw",@nobits
	.weak		__nv_reservedSMEM_offset_0_alias
	.size		__nv_reservedSMEM_offset_0_alias, 0, 64
	.other		__nv_reservedSMEM_offset_0_alias,@"STO_CUDA_RESERVED_SHARED STV_DEFAULT"
__nv_reservedSMEM_offset_0_alias:
	.zero		0
	.zero		64


//--------------------- .nv.constant0._Z7computePiiS_iS_S_ --------------------------
	.section	.nv.constant0._Z7computePiiS_iS_S_,"a",@progbits
	.sectionflags	@""
	.align	4
.nv.constant0._Z7computePiiS_iS_S_:
	.zero		944


//--------------------- SYMBOLS --------------------------

	.type		.nv.reservedSmem.offset0,@object
	.size		.nv.reservedSmem.offset0,0x4
	.type		malloc,@function
	.type		vprintf,@function
	.type		free,@function
